//
// Generated by NVIDIA NVVM Compiler
//
// Compiler Build ID: CL-36424714
// Cuda compilation tools, release 13.0, V13.0.88
// Based on NVVM 20.0.0
//

.version 9.0
.target sm_100
.address_size 64

	// .globl	_Z8AddStuffPi

.visible .entry _Z8AddStuffPi(
	.param .u64 .ptr .align 1 _Z8AddStuffPi_param_0
)
{
	.reg .b32 	%r<7>;
	.reg .b64 	%rd<5>;

	ld.param.u64 	%rd1, [_Z8AddStuffPi_param_0];
	cvta.to.global.u64 	%rd2, %rd1;
	mov.u32 	%r1, %tid.x;
	mov.u32 	%r2, %ctaid.x;
	mov.u32 	%r3, %ntid.x;
	mad.lo.s32 	%r4, %r2, %r3, %r1;
	mul.wide.s32 	%rd3, %r4, 4;
	add.s64 	%rd4, %rd2, %rd3;
	ld.global.u32 	%r5, [%rd4];
	add.s32 	%r6, %r5, 5;
	st.global.u32 	[%rd4], %r6;
	ret;

}


// ===== COMPILED SASS (sm_100) =====

	.target	sm_100

	.elftype	@"ET_EXEC"


//--------------------- .note.nv.tkinfo           --------------------------
	.section	.note.nv.tkinfo,"",@"SHT_NOTE"
	.sectionflags	@"SHF_NOTE_NV_TKINFO"
	.tkinfo
        /*0018*/ 	.word	0x00000002
        /*0030*/ 	.string	""
        /*0030*/ 	.string	"ptxas"
        /*0030*/ 	.string	"Cuda compilation tools, release 13.0, V13.0.88"
        /*0030*/ 	.string	"Build cuda_13.0.r13.0/compiler.36424714_0"
        /*0030*/ 	.string	"-arch sm_100 -m 64 "



//--------------------- .note.nv.cuinfo           --------------------------
	.section	.note.nv.cuinfo,"",@"SHT_NOTE"
	.sectionflags	@"SHF_NOTE_NV_CUINFO"
        /*0018*/ 	.short	0x0002
        /*001a*/ 	.short	0x0064
        /*001c*/ 	.short	0x0082
	.zero		2


//--------------------- .nv.info                  --------------------------
	.section	.nv.info,"",@"SHT_CUDA_INFO"
	.align	4


	//----- nvinfo : EIATTR_REGCOUNT
	.align		4
        /*0000*/ 	.byte	0x04, 0x2f
        /*0002*/ 	.short	(.L_1 - .L_0)
	.align		4
.L_0:
        /*0004*/ 	.word	index@(_Z8AddStuffPi)
        /*0008*/ 	.word	0x00000008


	//----- nvinfo : EIATTR_FRAME_SIZE
	.align		4
.L_1:
        /*000c*/ 	.byte	0x04, 0x11
        /*000e*/ 	.short	(.L_3 - .L_2)
	.align		4
.L_2:
        /*0010*/ 	.word	index@(_Z8AddStuffPi)
        /*0014*/ 	.word	0x00000000


	//----- nvinfo : EIATTR_MIN_STACK_SIZE
	.align		4
.L_3:
        /*0018*/ 	.byte	0x04, 0x12
        /*001a*/ 	.short	(.L_5 - .L_4)
	.align		4
.L_4:
        /*001c*/ 	.word	index@(_Z8AddStuffPi)
        /*0020*/ 	.word	0x00000000
.L_5:


//--------------------- .nv.compat                --------------------------
	.section	.nv.compat,"",@"SHT_CUDA_COMPAT_INFO"
	.align	4
        /*0000*/ 	.byte	0x02, 0x09, 0x00, 0x00, 0x02, 0x02, 0x01, 0x00, 0x02, 0x05, 0x05, 0x00, 0x03, 0x07, 0x01, 0x01
        /*0010*/ 	.byte	0x02, 0x03, 0x00, 0x00, 0x02, 0x06, 0x01, 0x00, 0x04, 0x0b, 0x08, 0x00, 0x09, 0x00, 0x00, 0x00
        /*0020*/ 	.byte	0x00, 0x00, 0x00, 0x00


//--------------------- .nv.info._Z8AddStuffPi    --------------------------
	.section	.nv.info._Z8AddStuffPi,"",@"SHT_CUDA_INFO"
	.sectionflags	@""
	.align	4


	//----- nvinfo : EIATTR_CUDA_API_VERSION
	.align		4
        /*0000*/ 	.byte	0x04, 0x37
        /*0002*/ 	.short	(.L_7 - .L_6)
.L_6:
        /*0004*/ 	.word	0x00000082


	//----- nvinfo : EIATTR_KPARAM_INFO
	.align		4
.L_7:
        /*0008*/ 	.byte	0x04, 0x17
        /*000a*/ 	.short	(.L_9 - .L_8)
.L_8:
        /*000c*/ 	.word	0x00000000
        /*0010*/ 	.short	0x0000
        /*0012*/ 	.short	0x0000
        /*0014*/ 	.byte	0x00, 0xf5, 0x21, 0x00


	//----- nvinfo : EIATTR_SPARSE_MMA_MASK
	.align		4
.L_9:
        /*0018*/ 	.byte	0x03, 0x50
        /*001a*/ 	.short	0x0000


	//----- nvinfo : EIATTR_MAXREG_COUNT
	.align		4
        /*001c*/ 	.byte	0x03, 0x1b
        /*001e*/ 	.short	0x00ff


	//----- nvinfo : EIATTR_MERCURY_ISA_VERSION
	.align		4
        /*0020*/ 	.byte	0x03, 0x5f
        /*0022*/ 	.short	0x0101


	//----- nvinfo : EIATTR_VRC_CTA_INIT_COUNT
	.align		4
        /*0024*/ 	.byte	0x02, 0x4a
	.zero		1
	.zero		1


	//----- nvinfo : EIATTR_EXIT_INSTR_OFFSETS
	.align		4
        /*0028*/ 	.byte	0x04, 0x1c
        /*002a*/ 	.short	(.L_11 - .L_10)


	//   ....[0]....
.L_10:
        /*002c*/ 	.word	0x000000b0


	//----- nvinfo : EIATTR_CBANK_PARAM_SIZE
	.align		4
.L_11:
        /*0030*/ 	.byte	0x03, 0x19
        /*0032*/ 	.short	0x0008


	//----- nvinfo : EIATTR_PARAM_CBANK
	.align		4
        /*0034*/ 	.byte	0x04, 0x0a
        /*0036*/ 	.short	(.L_13 - .L_12)
	.align		4
.L_12:
        /*0038*/ 	.word	index@(.nv.constant0._Z8AddStuffPi)
        /*003c*/ 	.short	0x0380
        /*003e*/ 	.short	0x0008


	//----- nvinfo : EIATTR_SW_WAR
	.align		4
.L_13:
        /*0040*/ 	.byte	0x04, 0x36
        /*0042*/ 	.short	(.L_15 - .L_14)
.L_14:
        /*0044*/ 	.word	0x00000008
.L_15:


//--------------------- .nv.callgraph             --------------------------
	.section	.nv.callgraph,"",@"SHT_CUDA_CALLGRAPH"
	.align	4
	.sectionentsize	8
	.align		4
        /*0000*/ 	.word	0x00000000
	.align		4
        /*0004*/ 	.word	0xffffffff
	.align		4
        /*0008*/ 	.word	0x00000000
	.align		4
        /*000c*/ 	.word	0xfffffffe
	.align		4
        /*0010*/ 	.word	0x00000000
	.align		4
        /*0014*/ 	.word	0xfffffffd
	.align		4
        /*0018*/ 	.word	0x00000000
	.align		4
        /*001c*/ 	.word	0xfffffffc


//--------------------- .text._Z8AddStuffPi       --------------------------
	.section	.text._Z8AddStuffPi,"ax",@progbits
	.align	128
        .global         _Z8AddStuffPi
        .type           _Z8AddStuffPi,@function
        .size           _Z8AddStuffPi,(.L_x_1 - _Z8AddStuffPi)
        .other          _Z8AddStuffPi,@"STO_CUDA_ENTRY STV_DEFAULT"
_Z8AddStuffPi:
.text._Z8AddStuffPi:
[----:B------:R-:W-:Y:S01]  /*0000*/  LDC R1, c[0x0][0x37c] ;  /* 0x0000df00ff017b82 */ /* 0x000fe20000000800 */
[----:B------:R-:W0:Y:S07]  /*0010*/  S2R R5, SR_TID.X ;  /* 0x0000000000057919 */ /* 0x000e2e0000002100 */
[----:B------:R-:W0:Y:S01]  /*0020*/  S2UR UR6, SR_CTAID.X ;  /* 0x00000000000679c3 */ /* 0x000e220000002500 */
[----:B------:R-:W1:Y:S07]  /*0030*/  LDCU.64 UR4, c[0x0][0x358] ;  /* 0x00006b00ff0477ac */ /* 0x000e6e0008000a00 */
[----:B------:R-:W0:Y:S08]  /*0040*/  LDC R0, c[0x0][0x360] ;  /* 0x0000d800ff007b82 */ /* 0x000e300000000800 */
[----:B------:R-:W2:Y:S01]  /*0050*/  LDC.64 R2, c[0x0][0x380] ;  /* 0x0000e000ff027b82 */ /* 0x000ea20000000a00 */
[----:B0-----:R-:W-:-:S04]  /*0060*/  IMAD R5, R0, UR6, R5 ;  /* 0x0000000600057c24 */ /* 0x001fc8000f8e0205 */
[----:B--2---:R-:W-:-:S05]  /*0070*/  IMAD.WIDE R2, R5, 0x4, R2 ;  /* 0x0000000405027825 */ /* 0x004fca00078e0202 */
[----:B-1----:R-:W2:Y:S02]  /*0080*/  LDG.E R0, desc[UR4][R2.64] ;  /* 0x0000000402007981 */ /* 0x002ea4000c1e1900 */
[----:B--2---:R-:W-:-:S05]  /*0090*/  IADD3 R5, PT, PT, R0, 0x5, RZ ;  /* 0x0000000500057810 */ /* 0x004fca0007ffe0ff */
[----:B------:R-:W-:Y:S01]  /*00a0*/  STG.E desc[UR4][R2.64], R5 ;  /* 0x0000000502007986 */ /* 0x000fe2000c101904 */
[----:B------:R-:W-:Y:S05]  /*00b0*/  EXIT ;  /* 0x000000000000794d */ /* 0x000fea0003800000 */
.L_x_0:
[----:B------:R-:W-:-:S00]  /*00c0*/  BRA `(.L_x_0) ;  /* 0xfffffffc00fc7947 */ /* 0x000fc0000383ffff */
[----:B------:R-:W-:-:S00]  /*00d0*/  NOP ;  /* 0x0000000000007918 */ /* 0x000fc00000000000 */
        /* <DEDUP_REMOVED lines=10> */
.L_x_1:


//--------------------- .nv.shared.reserved.0     --------------------------
	.section	.nv.shared.reserved.0,"aw",@nobits
	.weak		__nv_reservedSMEM_offset_0_alias
	.size		__nv_reservedSMEM_offset_0_alias, 0, 64
	.other		__nv_reservedSMEM_offset_0_alias,@"STO_CUDA_RESERVED_SHARED STV_DEFAULT"
__nv_reservedSMEM_offset_0_alias:
	.zero		0
	.zero		64


//--------------------- .nv.constant0._Z8AddStuffPi --------------------------
	.section	.nv.constant0._Z8AddStuffPi,"a",@progbits
	.sectionflags	@""
	.align	4
.nv.constant0._Z8AddStuffPi:
	.zero		904


//--------------------- SYMBOLS --------------------------

	.type		.nv.reservedSmem.offset0,@object
	.size		.nv.reservedSmem.offset0,0x4
